//
// Generated by NVIDIA NVVM Compiler
//
// Compiler Build ID: CL-36424714
// Cuda compilation tools, release 13.0, V13.0.88
// Based on NVVM 20.0.0
//

.version 9.0
.target sm_100
.address_size 64

	// .globl	_Z9heat_diffPfS_S_S_S_S_S_f
.extern .shared .align 16 .b8 cache[];

.visible .entry _Z9heat_diffPfS_S_S_S_S_S_f(
	.param .u64 .ptr .align 1 _Z9heat_diffPfS_S_S_S_S_S_f_param_0,
	.param .u64 .ptr .align 1 _Z9heat_diffPfS_S_S_S_S_S_f_param_1,
	.param .u64 .ptr .align 1 _Z9heat_diffPfS_S_S_S_S_S_f_param_2,
	.param .u64 .ptr .align 1 _Z9heat_diffPfS_S_S_S_S_S_f_param_3,
	.param .u64 .ptr .align 1 _Z9heat_diffPfS_S_S_S_S_S_f_param_4,
	.param .u64 .ptr .align 1 _Z9heat_diffPfS_S_S_S_S_S_f_param_5,
	.param .u64 .ptr .align 1 _Z9heat_diffPfS_S_S_S_S_S_f_param_6,
	.param .f32 _Z9heat_diffPfS_S_S_S_S_S_f_param_7
)
{
	.reg .pred 	%p<21>;
	.reg .b32 	%r<32>;
	.reg .b32 	%f<43>;
	.reg .b64 	%rd<41>;
	.reg .b64 	%fd<9>;

	ld.param.u64 	%rd9, [_Z9heat_diffPfS_S_S_S_S_S_f_param_0];
	ld.param.u64 	%rd3, [_Z9heat_diffPfS_S_S_S_S_S_f_param_1];
	ld.param.u64 	%rd4, [_Z9heat_diffPfS_S_S_S_S_S_f_param_2];
	ld.param.u64 	%rd5, [_Z9heat_diffPfS_S_S_S_S_S_f_param_3];
	ld.param.u64 	%rd6, [_Z9heat_diffPfS_S_S_S_S_S_f_param_4];
	ld.param.u64 	%rd8, [_Z9heat_diffPfS_S_S_S_S_S_f_param_6];
	ld.param.f32 	%f20, [_Z9heat_diffPfS_S_S_S_S_S_f_param_7];
	cvta.to.global.u64 	%rd1, %rd9;
	mov.u32 	%r1, %ntid.x;
	mov.u32 	%r2, %nctaid.x;
	mul.lo.s32 	%r3, %r1, %r2;
	mov.u32 	%r4, %ntid.y;
	mov.u32 	%r18, %nctaid.y;
	mul.lo.s32 	%r5, %r4, %r18;
	mov.u32 	%r6, %ctaid.x;
	mov.u32 	%r19, %tid.x;
	mad.lo.s32 	%r7, %r1, %r6, %r19;
	mov.u32 	%r8, %ctaid.y;
	mov.u32 	%r20, %tid.y;
	mad.lo.s32 	%r9, %r4, %r8, %r20;
	mad.lo.s32 	%r10, %r20, %r1, %r19;
	mul.lo.s32 	%r11, %r9, %r3;
	add.s32 	%r12, %r11, %r7;
	mul.wide.s32 	%rd10, %r12, 4;
	add.s64 	%rd2, %rd1, %rd10;
	ld.global.f32 	%f1, [%rd2];
	setp.ne.s32 	%p2, %r7, 0;
	mov.f32 	%f38, 0f00000000;
	mov.f32 	%f39, 0f00000000;
	@%p2 bra 	$L__BB0_3;
	setp.eq.s64 	%p9, %rd3, 0;
	mov.pred 	%p20, 0;
	@%p9 bra 	$L__BB0_7;
	cvt.s64.s32 	%rd14, %r11;
	cvt.s64.s32 	%rd15, %r3;
	add.s64 	%rd16, %rd15, %rd14;
	cvta.to.global.u64 	%rd17, %rd3;
	shl.b64 	%rd18, %rd16, 2;
	add.s64 	%rd19, %rd17, %rd18;
	ld.global.f32 	%f38, [%rd19+-4];
	ld.global.f32 	%f39, [%rd2+4];
	mov.pred 	%p20, -1;
	bra.uni 	$L__BB0_7;
$L__BB0_3:
	add.s32 	%r21, %r3, -1;
	setp.ne.s32 	%p3, %r7, %r21;
	@%p3 bra 	$L__BB0_6;
	setp.eq.s64 	%p6, %rd4, 0;
	mov.pred 	%p20, 0;
	@%p6 bra 	$L__BB0_7;
	ld.global.f32 	%f38, [%rd2+-4];
	cvta.to.global.u64 	%rd11, %rd4;
	mul.wide.s32 	%rd12, %r11, 4;
	add.s64 	%rd13, %rd11, %rd12;
	ld.global.f32 	%f39, [%rd13];
	mov.pred 	%p20, -1;
	bra.uni 	$L__BB0_7;
$L__BB0_6:
	ld.global.f32 	%f38, [%rd2+-4];
	ld.global.f32 	%f39, [%rd2+4];
	mov.pred 	%p20, -1;
$L__BB0_7:
	setp.ne.s32 	%p11, %r9, 0;
	mov.f32 	%f42, 0f00000000;
	@%p11 bra 	$L__BB0_10;
	setp.eq.s64 	%p14, %rd5, 0;
	@%p14 bra 	$L__BB0_16;
	add.s32 	%r25, %r5, -1;
	mad.lo.s32 	%r26, %r25, %r3, %r7;
	cvta.to.global.u64 	%rd29, %rd5;
	mul.wide.s32 	%rd30, %r26, 4;
	add.s64 	%rd31, %rd29, %rd30;
	ld.global.f32 	%f41, [%rd31];
	mul.wide.s32 	%rd32, %r3, 4;
	add.s64 	%rd33, %rd2, %rd32;
	ld.global.f32 	%f40, [%rd33];
	bra.uni 	$L__BB0_14;
$L__BB0_10:
	add.s32 	%r22, %r5, -1;
	setp.ne.s32 	%p12, %r9, %r22;
	@%p12 bra 	$L__BB0_13;
	setp.eq.s64 	%p13, %rd6, 0;
	@%p13 bra 	$L__BB0_16;
	sub.s32 	%r24, %r12, %r3;
	mul.wide.s32 	%rd24, %r24, 4;
	add.s64 	%rd25, %rd1, %rd24;
	ld.global.f32 	%f41, [%rd25];
	cvta.to.global.u64 	%rd26, %rd6;
	mul.wide.s32 	%rd27, %r7, 4;
	add.s64 	%rd28, %rd26, %rd27;
	ld.global.f32 	%f40, [%rd28];
	bra.uni 	$L__BB0_14;
$L__BB0_13:
	sub.s32 	%r23, %r12, %r3;
	mul.wide.s32 	%rd20, %r23, 4;
	add.s64 	%rd21, %rd1, %rd20;
	ld.global.f32 	%f41, [%rd21];
	mul.wide.s32 	%rd22, %r3, 4;
	add.s64 	%rd23, %rd2, %rd22;
	ld.global.f32 	%f40, [%rd23];
$L__BB0_14:
	not.pred 	%p15, %p20;
	@%p15 bra 	$L__BB0_16;
	ld.param.u64 	%rd40, [_Z9heat_diffPfS_S_S_S_S_S_f_param_5];
	cvt.f64.f32 	%fd1, %f20;
	mul.f64 	%fd2, %fd1, 0d3FD0000000000000;
	add.f32 	%f26, %f38, %f41;
	add.f32 	%f27, %f39, %f26;
	add.f32 	%f28, %f40, %f27;
	cvt.f64.f32 	%fd3, %f28;
	mul.f64 	%fd4, %fd2, %fd3;
	mov.f64 	%fd5, 0d3FF0000000000000;
	sub.f64 	%fd6, %fd5, %fd1;
	cvt.f64.f32 	%fd7, %f1;
	fma.rn.f64 	%fd8, %fd6, %fd7, %fd4;
	cvt.rn.f32.f64 	%f29, %fd8;
	cvta.to.global.u64 	%rd34, %rd40;
	mul.wide.s32 	%rd35, %r12, 4;
	add.s64 	%rd36, %rd34, %rd35;
	st.global.f32 	[%rd36], %f29;
	sub.f32 	%f42, %f29, %f1;
$L__BB0_16:
	mul.f32 	%f30, %f42, %f42;
	shl.b32 	%r27, %r10, 2;
	mov.u32 	%r28, cache;
	add.s32 	%r13, %r28, %r27;
	st.shared.f32 	[%r13], %f30;
	bar.sync 	0;
	mul.lo.s32 	%r31, %r1, %r4;
	setp.lt.u32 	%p16, %r31, 2;
	@%p16 bra 	$L__BB0_20;
$L__BB0_17:
	shr.u32 	%r16, %r31, 1;
	setp.ge.u32 	%p17, %r10, %r16;
	@%p17 bra 	$L__BB0_19;
	shl.b32 	%r29, %r16, 2;
	add.s32 	%r30, %r13, %r29;
	ld.shared.f32 	%f31, [%r30];
	ld.shared.f32 	%f32, [%r13];
	add.f32 	%f33, %f31, %f32;
	st.shared.f32 	[%r13], %f33;
$L__BB0_19:
	bar.sync 	0;
	setp.gt.u32 	%p18, %r31, 3;
	mov.u32 	%r31, %r16;
	@%p18 bra 	$L__BB0_17;
$L__BB0_20:
	mad.lo.s32 	%r17, %r2, %r8, %r6;
	setp.ne.s32 	%p19, %r10, 0;
	@%p19 bra 	$L__BB0_22;
	ld.shared.f32 	%f34, [cache];
	cvta.to.global.u64 	%rd37, %rd8;
	mul.wide.s32 	%rd38, %r17, 4;
	add.s64 	%rd39, %rd37, %rd38;
	st.global.f32 	[%rd39], %f34;
$L__BB0_22:
	ret;

}


// ===== COMPILED SASS (sm_100) =====

	.target	sm_100

	.elftype	@"ET_EXEC"


//--------------------- .note.nv.tkinfo           --------------------------
	.section	.note.nv.tkinfo,"",@"SHT_NOTE"
	.sectionflags	@"SHF_NOTE_NV_TKINFO"
	.tkinfo
        /*0018*/ 	.word	0x00000002
        /*0030*/ 	.string	""
        /*0030*/ 	.string	"ptxas"
        /*0030*/ 	.string	"Cuda compilation tools, release 13.0, V13.0.88"
        /*0030*/ 	.string	"Build cuda_13.0.r13.0/compiler.36424714_0"
        /*0030*/ 	.string	"-arch sm_100 -m 64 "



//--------------------- .note.nv.cuinfo           --------------------------
	.section	.note.nv.cuinfo,"",@"SHT_NOTE"
	.sectionflags	@"SHF_NOTE_NV_CUINFO"
        /*0018*/ 	.short	0x0002
        /*001a*/ 	.short	0x0064
        /*001c*/ 	.short	0x0082
	.zero		2


//--------------------- .nv.info                  --------------------------
	.section	.nv.info,"",@"SHT_CUDA_INFO"
	.align	4


	//----- nvinfo : EIATTR_REGCOUNT
	.align		4
        /*0000*/ 	.byte	0x04, 0x2f
        /*0002*/ 	.short	(.L_1 - .L_0)
	.align		4
.L_0:
        /*0004*/ 	.word	index@(_Z9heat_diffPfS_S_S_S_S_S_f)
        /*0008*/ 	.word	0x00000015


	//----- nvinfo : EIATTR_FRAME_SIZE
	.align		4
.L_1:
        /*000c*/ 	.byte	0x04, 0x11
        /*000e*/ 	.short	(.L_3 - .L_2)
	.align		4
.L_2:
        /*0010*/ 	.word	index@(_Z9heat_diffPfS_S_S_S_S_S_f)
        /*0014*/ 	.word	0x00000000


	//----- nvinfo : EIATTR_MIN_STACK_SIZE
	.align		4
.L_3:
        /*0018*/ 	.byte	0x04, 0x12
        /*001a*/ 	.short	(.L_5 - .L_4)
	.align		4
.L_4:
        /*001c*/ 	.word	index@(_Z9heat_diffPfS_S_S_S_S_S_f)
        /*0020*/ 	.word	0x00000000
.L_5:


//--------------------- .nv.compat                --------------------------
	.section	.nv.compat,"",@"SHT_CUDA_COMPAT_INFO"
	.align	4
        /*0000*/ 	.byte	0x02, 0x09, 0x00, 0x00, 0x02, 0x02, 0x01, 0x00, 0x02, 0x05, 0x05, 0x00, 0x03, 0x07, 0x01, 0x01
        /*0010*/ 	.byte	0x02, 0x03, 0x00, 0x00, 0x02, 0x06, 0x01, 0x00, 0x04, 0x0b, 0x08, 0x00, 0x01, 0x00, 0x00, 0x00
        /*0020*/ 	.byte	0x00, 0x00, 0x00, 0x00


//--------------------- .nv.info._Z9heat_diffPfS_S_S_S_S_S_f --------------------------
	.section	.nv.info._Z9heat_diffPfS_S_S_S_S_S_f,"",@"SHT_CUDA_INFO"
	.sectionflags	@""
	.align	4


	//----- nvinfo : EIATTR_CUDA_API_VERSION
	.align		4
        /*0000*/ 	.byte	0x04, 0x37
        /*0002*/ 	.short	(.L_7 - .L_6)
.L_6:
        /*0004*/ 	.word	0x00000082


	//----- nvinfo : EIATTR_KPARAM_INFO
	.align		4
.L_7:
        /*0008*/ 	.byte	0x04, 0x17
        /*000a*/ 	.short	(.L_9 - .L_8)
.L_8:
        /*000c*/ 	.word	0x00000000
        /*0010*/ 	.short	0x0007
        /*0012*/ 	.short	0x0038
        /*0014*/ 	.byte	0x00, 0xf0, 0x11, 0x00


	//----- nvinfo : EIATTR_KPARAM_INFO
	.align		4
.L_9:
        /*0018*/ 	.byte	0x04, 0x17
        /*001a*/ 	.short	(.L_11 - .L_10)
.L_10:
        /*001c*/ 	.word	0x00000000
        /*0020*/ 	.short	0x0006
        /*0022*/ 	.short	0x0030
        /*0024*/ 	.byte	0x00, 0xf5, 0x21, 0x00


	//----- nvinfo : EIATTR_KPARAM_INFO
	.align		4
.L_11:
        /*0028*/ 	.byte	0x04, 0x17
        /*002a*/ 	.short	(.L_13 - .L_12)
.L_12:
        /*002c*/ 	.word	0x00000000
        /*0030*/ 	.short	0x0005
        /*0032*/ 	.short	0x0028
        /*0034*/ 	.byte	0x00, 0xf5, 0x21, 0x00


	//----- nvinfo : EIATTR_KPARAM_INFO
	.align		4
.L_13:
        /*0038*/ 	.byte	0x04, 0x17
        /*003a*/ 	.short	(.L_15 - .L_14)
.L_14:
        /*003c*/ 	.word	0x00000000
        /*0040*/ 	.short	0x0004
        /*0042*/ 	.short	0x0020
        /*0044*/ 	.byte	0x00, 0xf5, 0x21, 0x00


	//----- nvinfo : EIATTR_KPARAM_INFO
	.align		4
.L_15:
        /*0048*/ 	.byte	0x04, 0x17
        /*004a*/ 	.short	(.L_17 - .L_16)
.L_16:
        /*004c*/ 	.word	0x00000000
        /*0050*/ 	.short	0x0003
        /*0052*/ 	.short	0x0018
        /*0054*/ 	.byte	0x00, 0xf5, 0x21, 0x00


	//----- nvinfo : EIATTR_KPARAM_INFO
	.align		4
.L_17:
        /*0058*/ 	.byte	0x04, 0x17
        /*005a*/ 	.short	(.L_19 - .L_18)
.L_18:
        /*005c*/ 	.word	0x00000000
        /*0060*/ 	.short	0x0002
        /*0062*/ 	.short	0x0010
        /*0064*/ 	.byte	0x00, 0xf5, 0x21, 0x00


	//----- nvinfo : EIATTR_KPARAM_INFO
	.align		4
.L_19:
        /*0068*/ 	.byte	0x04, 0x17
        /*006a*/ 	.short	(.L_21 - .L_20)
.L_20:
        /*006c*/ 	.word	0x00000000
        /*0070*/ 	.short	0x0001
        /*0072*/ 	.short	0x0008
        /*0074*/ 	.byte	0x00, 0xf5, 0x21, 0x00


	//----- nvinfo : EIATTR_KPARAM_INFO
	.align		4
.L_21:
        /*0078*/ 	.byte	0x04, 0x17
        /*007a*/ 	.short	(.L_23 - .L_22)
.L_22:
        /*007c*/ 	.word	0x00000000
        /*0080*/ 	.short	0x0000
        /*0082*/ 	.short	0x0000
        /*0084*/ 	.byte	0x00, 0xf5, 0x21, 0x00


	//----- nvinfo : EIATTR_SPARSE_MMA_MASK
	.align		4
.L_23:
        /*0088*/ 	.byte	0x03, 0x50
        /*008a*/ 	.short	0x0000


	//----- nvinfo : EIATTR_MAXREG_COUNT
	.align		4
        /*008c*/ 	.byte	0x03, 0x1b
        /*008e*/ 	.short	0x00ff


	//----- nvinfo : EIATTR_NUM_BARRIERS
	.align		4
        /*0090*/ 	.byte	0x02, 0x4c
        /*0092*/ 	.byte	0x01
	.zero		1


	//----- nvinfo : EIATTR_MERCURY_ISA_VERSION
	.align		4
        /*0094*/ 	.byte	0x03, 0x5f
        /*0096*/ 	.short	0x0101


	//----- nvinfo : EIATTR_VRC_CTA_INIT_COUNT
	.align		4
        /*0098*/ 	.byte	0x02, 0x4a
	.zero		1
	.zero		1


	//----- nvinfo : EIATTR_EXIT_INSTR_OFFSETS
	.align		4
        /*009c*/ 	.byte	0x04, 0x1c
        /*009e*/ 	.short	(.L_25 - .L_24)


	//   ....[0]....
.L_24:
        /*00a0*/ 	.word	0x000008d0


	//   ....[1]....
        /*00a4*/ 	.word	0x00000960


	//----- nvinfo : EIATTR_CRS_STACK_SIZE
	.align		4
.L_25:
        /*00a8*/ 	.byte	0x04, 0x1e
        /*00aa*/ 	.short	(.L_27 - .L_26)
.L_26:
        /*00ac*/ 	.word	0x00000000


	//----- nvinfo : EIATTR_CBANK_PARAM_SIZE
	.align		4
.L_27:
        /*00b0*/ 	.byte	0x03, 0x19
        /*00b2*/ 	.short	0x003c


	//----- nvinfo : EIATTR_PARAM_CBANK
	.align		4
        /*00b4*/ 	.byte	0x04, 0x0a
        /*00b6*/ 	.short	(.L_29 - .L_28)
	.align		4
.L_28:
        /*00b8*/ 	.word	index@(.nv.constant0._Z9heat_diffPfS_S_S_S_S_S_f)
        /*00bc*/ 	.short	0x0380
        /*00be*/ 	.short	0x003c


	//----- nvinfo : EIATTR_SW_WAR
	.align		4
.L_29:
        /*00c0*/ 	.byte	0x04, 0x36
        /*00c2*/ 	.short	(.L_31 - .L_30)
.L_30:
        /*00c4*/ 	.word	0x00000008
.L_31:


//--------------------- .nv.callgraph             --------------------------
	.section	.nv.callgraph,"",@"SHT_CUDA_CALLGRAPH"
	.align	4
	.sectionentsize	8
	.align		4
        /*0000*/ 	.word	0x00000000
	.align		4
        /*0004*/ 	.word	0xffffffff
	.align		4
        /*0008*/ 	.word	0x00000000
	.align		4
        /*000c*/ 	.word	0xfffffffe
	.align		4
        /*0010*/ 	.word	0x00000000
	.align		4
        /*0014*/ 	.word	0xfffffffd
	.align		4
        /*0018*/ 	.word	0x00000000
	.align		4
        /*001c*/ 	.word	0xfffffffc


//--------------------- .text._Z9heat_diffPfS_S_S_S_S_S_f --------------------------
	.section	.text._Z9heat_diffPfS_S_S_S_S_S_f,"ax",@progbits
	.align	128
        .global         _Z9heat_diffPfS_S_S_S_S_S_f
        .type           _Z9heat_diffPfS_S_S_S_S_S_f,@function
        .size           _Z9heat_diffPfS_S_S_S_S_S_f,(.L_x_15 - _Z9heat_diffPfS_S_S_S_S_S_f)
        .other          _Z9heat_diffPfS_S_S_S_S_S_f,@"STO_CUDA_ENTRY STV_DEFAULT"
_Z9heat_diffPfS_S_S_S_S_S_f:
.text._Z9heat_diffPfS_S_S_S_S_S_f:
[----:B------:R-:W-:Y:S01]  /*0000*/  LDC R1, c[0x0][0x37c] ;  /* 0x0000df00ff017b82 */ /* 0x000fe20000000800 */
[----:B------:R-:W0:Y:S01]  /*0010*/  S2R R11, SR_TID.Y ;  /* 0x00000000000b7919 */ /* 0x000e220000002200 */
[----:B------:R-:W1:Y:S06]  /*0020*/  LDCU UR6, c[0x0][0x360] ;  /* 0x00006c00ff0677ac */ /* 0x000e6c0008000800 */
[----:B------:R-:W1:Y:S01]  /*0030*/  LDC R6, c[0x0][0x370] ;  /* 0x0000dc00ff067b82 */ /* 0x000e620000000800 */
[----:B------:R-:W0:Y:S01]  /*0040*/  S2R R0, SR_CTAID.Y ;  /* 0x0000000000007919 */ /* 0x000e220000002600 */
[----:B------:R-:W0:Y:S01]  /*0050*/  LDCU UR7, c[0x0][0x364] ;  /* 0x00006c80ff0777ac */ /* 0x000e220008000800 */
[----:B------:R-:W2:Y:S01]  /*0060*/  S2R R7, SR_CTAID.X ;  /* 0x0000000000077919 */ /* 0x000ea20000002500 */
[----:B------:R-:W3:Y:S04]  /*0070*/  LDCU.64 UR8, c[0x0][0x358] ;  /* 0x00006b00ff0877ac */ /* 0x000ee80008000a00 */
[----:B------:R-:W4:Y:S01]  /*0080*/  LDC.64 R2, c[0x0][0x380] ;  /* 0x0000e000ff027b82 */ /* 0x000f220000000a00 */
[----:B------:R-:W2:Y:S01]  /*0090*/  S2R R10, SR_TID.X ;  /* 0x00000000000a7919 */ /* 0x000ea20000002100 */
[----:B-1----:R-:W-:-:S02]  /*00a0*/  IMAD R15, R6, UR6, RZ ;  /* 0x00000006060f7c24 */ /* 0x002fc4000f8e02ff */
[----:B0-----:R-:W-:-:S04]  /*00b0*/  IMAD R18, R0, UR7, R11 ;  /* 0x0000000700127c24 */ /* 0x001fc8000f8e020b */
[----:B------:R-:W-:Y:S02]  /*00c0*/  IMAD R17, R15, R18, RZ ;  /* 0x000000120f117224 */ /* 0x000fe400078e02ff */
[----:B--2---:R-:W-:-:S05]  /*00d0*/  IMAD R14, R7, UR6, R10 ;  /* 0x00000006070e7c24 */ /* 0x004fca000f8e020a */
[----:B------:R-:W-:-:S05]  /*00e0*/  IADD3 R9, PT, PT, R14, R17, RZ ;  /* 0x000000110e097210 */ /* 0x000fca0007ffe0ff */
[----:B----4-:R-:W-:-:S05]  /*00f0*/  IMAD.WIDE R4, R9, 0x4, R2 ;  /* 0x0000000409047825 */ /* 0x010fca00078e0202 */
[----:B---3--:R0:W5:Y:S01]  /*0100*/  LDG.E R8, desc[UR8][R4.64] ;  /* 0x0000000804087981 */ /* 0x008162000c1e1900 */
[----:B------:R-:W1:Y:S01]  /*0110*/  LDCU UR4, c[0x0][0x374] ;  /* 0x00006e80ff0477ac */ /* 0x000e620008000800 */
[----:B------:R-:W-:Y:S01]  /*0120*/  ISETP.NE.AND P0, PT, R14, RZ, PT ;  /* 0x000000ff0e00720c */ /* 0x000fe20003f05270 */
[----:B------:R-:W-:Y:S01]  /*0130*/  IMAD R10, R11, UR6, R10 ;  /* 0x000000060b0a7c24 */ /* 0x000fe2000f8e020a */
[----:B------:R-:W-:Y:S01]  /*0140*/  BSSY.RECONVERGENT B0, `(.L_x_0) ;  /* 0x0000024000007945 */ /* 0x000fe20003800200 */
[----:B------:R-:W-:Y:S02]  /*0150*/  HFMA2 R11, -RZ, RZ, 0, 0 ;  /* 0x00000000ff0b7431 */ /* 0x000fe400000001ff */
[----:B------:R-:W-:Y:S01]  /*0160*/  IMAD.MOV.U32 R12, RZ, RZ, RZ ;  /* 0x000000ffff0c7224 */ /* 0x000fe200078e00ff */
[----:B-1----:R-:W-:-:S07]  /*0170*/  UIMAD UR4, UR7, UR4, URZ ;  /* 0x00000004070472a4 */ /* 0x002fce000f8e02ff */
[----:B0-----:R-:W-:Y:S05]  /*0180*/  @P0 BRA `(.L_x_1) ;  /* 0x0000000000380947 */ /* 0x001fea0003800000 */
[----:B------:R-:W0:Y:S01]  /*0190*/  LDCU.64 UR10, c[0x0][0x388] ;  /* 0x00007100ff0a77ac */ /* 0x000e220008000a00 */
[----:B------:R-:W-:Y:S01]  /*01a0*/  PLOP3.LUT P0, PT, PT, PT, PT, 0x8, 0x80 ;  /* 0x000000000080781c */ /* 0x000fe20003f0e170 */
[----:B0-----:R-:W-:-:S04]  /*01b0*/  UISETP.NE.U32.AND UP0, UPT, UR10, URZ, UPT ;  /* 0x000000ff0a00728c */ /* 0x001fc8000bf05070 */
[----:B------:R-:W-:-:S09]  /*01c0*/  UISETP.NE.AND.EX UP0, UPT, UR11, URZ, UPT, UP0 ;  /* 0x000000ff0b00728c */ /* 0x000fd2000bf05300 */
[----:B------:R-:W-:Y:S05]  /*01d0*/  BRA.U !UP0, `(.L_x_2) ;  /* 0x0000000108687547 */ /* 0x000fea000b800000 */
[----:B------:R-:W-:Y:S02]  /*01e0*/  SHF.R.S32.HI R12, RZ, 0x1f, R15 ;  /* 0x0000001fff0c7819 */ /* 0x000fe4000001140f */
[----:B------:R-:W-:-:S04]  /*01f0*/  IADD3 R11, P0, PT, R15, R17, RZ ;  /* 0x000000110f0b7210 */ /* 0x000fc80007f1e0ff */
[----:B------:R-:W-:Y:S02]  /*0200*/  LEA.HI.X.SX32 R12, R17, R12, 0x1, P0 ;  /* 0x0000000c110c7211 */ /* 0x000fe400000f0eff */
[----:B------:R-:W-:-:S04]  /*0210*/  LEA R16, P0, R11, UR10, 0x2 ;  /* 0x0000000a0b107c11 */ /* 0x000fc8000f8010ff */
[----:B------:R-:W-:Y:S02]  /*0220*/  LEA.HI.X R17, R11, UR11, R12, 0x2, P0 ;  /* 0x0000000b0b117c11 */ /* 0x000fe400080f140c */
[----:B------:R2:W5:Y:S04]  /*0230*/  LDG.E R12, desc[UR8][R4.64+0x4] ;  /* 0x00000408040c7981 */ /* 0x000568000c1e1900 */
[----:B------:R2:W5:Y:S01]  /*0240*/  LDG.E R11, desc[UR8][R16.64+-0x4] ;  /* 0xfffffc08100b7981 */ /* 0x000562000c1e1900 */
[----:B------:R-:W-:Y:S01]  /*0250*/  PLOP3.LUT P0, PT, PT, PT, PT, 0x80, 0x8 ;  /* 0x000000000008781c */ /* 0x000fe20003f0f070 */
[----:B------:R-:W-:-:S12]  /*0260*/  BRA `(.L_x_2) ;  /* 0x0000000000447947 */ /* 0x000fd80003800000 */
.L_x_1:
[----:B------:R-:W-:-:S04]  /*0270*/  IADD3 R13, PT, PT, R15, -0x1, RZ ;  /* 0xffffffff0f0d7810 */ /* 0x000fc80007ffe0ff */
[----:B------:R-:W-:-:S13]  /*0280*/  ISETP.NE.AND P0, PT, R14, R13, PT ;  /* 0x0000000d0e00720c */ /* 0x000fda0003f05270 */
[----:B------:R-:W-:Y:S05]  /*0290*/  @P0 BRA `(.L_x_3) ;  /* 0x00000000002c0947 */ /* 0x000fea0003800000 */
[----:B------:R-:W0:Y:S01]  /*02a0*/  LDCU.64 UR10, c[0x0][0x390] ;  /* 0x00007200ff0a77ac */ /* 0x000e220008000a00 */
[----:B------:R-:W-:Y:S01]  /*02b0*/  PLOP3.LUT P0, PT, PT, PT, PT, 0x8, 0x80 ;  /* 0x000000000080781c */ /* 0x000fe20003f0e170 */
[----:B0-----:R-:W-:-:S04]  /*02c0*/  UISETP.NE.U32.AND UP0, UPT, UR10, URZ, UPT ;  /* 0x000000ff0a00728c */ /* 0x001fc8000bf05070 */
[----:B------:R-:W-:-:S09]  /*02d0*/  UISETP.NE.AND.EX UP0, UPT, UR11, URZ, UPT, UP0 ;  /* 0x000000ff0b00728c */ /* 0x000fd2000bf05300 */
[----:B------:R-:W-:Y:S05]  /*02e0*/  BRA.U !UP0, `(.L_x_2) ;  /* 0x0000000108247547 */ /* 0x000fea000b800000 */
[----:B------:R-:W0:Y:S01]  /*02f0*/  LDC.64 R12, c[0x0][0x390] ;  /* 0x0000e400ff0c7b82 */ /* 0x000e220000000a00 */
[----:B------:R1:W5:Y:S01]  /*0300*/  LDG.E R11, desc[UR8][R4.64+-0x4] ;  /* 0xfffffc08040b7981 */ /* 0x000362000c1e1900 */
[----:B0-----:R-:W-:-:S06]  /*0310*/  IMAD.WIDE R12, R17, 0x4, R12 ;  /* 0x00000004110c7825 */ /* 0x001fcc00078e020c */
[----:B------:R1:W5:Y:S01]  /*0320*/  LDG.E R12, desc[UR8][R12.64] ;  /* 0x000000080c0c7981 */ /* 0x000362000c1e1900 */
[----:B------:R-:W-:Y:S01]  /*0330*/  PLOP3.LUT P0, PT, PT, PT, PT, 0x80, 0x8 ;  /* 0x000000000008781c */ /* 0x000fe20003f0f070 */
[----:B------:R-:W-:-:S12]  /*0340*/  BRA `(.L_x_2) ;  /* 0x00000000000c7947 */ /* 0x000fd80003800000 */
.L_x_3:
[----:B------:R0:W5:Y:S04]  /*0350*/  LDG.E R11, desc[UR8][R4.64+-0x4] ;  /* 0xfffffc08040b7981 */ /* 0x000168000c1e1900 */
[----:B------:R0:W5:Y:S01]  /*0360*/  LDG.E R12, desc[UR8][R4.64+0x4] ;  /* 0x00000408040c7981 */ /* 0x000162000c1e1900 */
[----:B------:R-:W-:-:S13]  /*0370*/  PLOP3.LUT P0, PT, PT, PT, PT, 0x80, 0x8 ;  /* 0x000000000008781c */ /* 0x000fda0003f0f070 */
.L_x_2:
[----:B------:R-:W-:Y:S05]  /*0380*/  BSYNC.RECONVERGENT B0 ;  /* 0x0000000000007941 */ /* 0x000fea0003800200 */
.L_x_0:
[----:B------:R-:W-:Y:S01]  /*0390*/  ISETP.NE.AND P1, PT, R18, RZ, PT ;  /* 0x000000ff1200720c */ /* 0x000fe20003f25270 */
[----:B------:R-:W-:Y:S04]  /*03a0*/  BSSY.RECONVERGENT B0, `(.L_x_4) ;  /* 0x000003a000007945 */ /* 0x000fe80003800200 */
[----:B------:R-:W-:Y:S01]  /*03b0*/  BSSY.RELIABLE B1, `(.L_x_5) ;  /* 0x0000024000017945 */ /* 0x000fe20003800100 */
[----:B-1----:R-:W-:-:S07]  /*03c0*/  IMAD.MOV.U32 R13, RZ, RZ, RZ ;  /* 0x000000ffff0d7224 */ /* 0x002fce00078e00ff */
[----:B------:R-:W-:Y:S05]  /*03d0*/  @P1 BRA `(.L_x_6) ;  /* 0x0000000000301947 */ /* 0x000fea0003800000 */
[----:B------:R-:W1:Y:S02]  /*03e0*/  LDCU.64 UR10, c[0x0][0x398] ;  /* 0x00007300ff0a77ac */ /* 0x000e640008000a00 */
[----:B-1----:R-:W-:-:S04]  /*03f0*/  UISETP.NE.U32.AND UP0, UPT, UR10, URZ, UPT ;  /* 0x000000ff0a00728c */ /* 0x002fc8000bf05070 */
[----:B------:R-:W-:-:S09]  /*0400*/  UISETP.NE.AND.EX UP0, UPT, UR11, URZ, UPT, UP0 ;  /* 0x000000ff0b00728c */ /* 0x000fd2000bf05300 */
[----:B------:R-:W-:Y:S05]  /*0410*/  BRA.U !UP0, `(.L_x_7) ;  /* 0x0000000108bc7547 */ /* 0x000fea000b800000 */
[----:B------:R-:W1:Y:S01]  /*0420*/  LDC.64 R2, c[0x0][0x398] ;  /* 0x0000e600ff027b82 */ /* 0x000e620000000a00 */
[----:B------:R-:W-:Y:S01]  /*0430*/  UIADD3 UR5, UPT, UPT, UR4, -0x1, URZ ;  /* 0xffffffff04057890 */ /* 0x000fe2000fffe0ff */
[----:B0-2---:R-:W-:-:S05]  /*0440*/  IMAD.WIDE R4, R15, 0x4, R4 ;  /* 0x000000040f047825 */ /* 0x005fca00078e0204 */
[----:B------:R-:W-:Y:S01]  /*0450*/  IMAD R17, R15, UR5, R14 ;  /* 0x000000050f117c24 */ /* 0x000fe2000f8e020e */
[----:B------:R2:W5:Y:S03]  /*0460*/  LDG.E R4, desc[UR8][R4.64] ;  /* 0x0000000804047981 */ /* 0x000566000c1e1900 */
[----:B-1----:R-:W-:-:S06]  /*0470*/  IMAD.WIDE R2, R17, 0x4, R2 ;  /* 0x0000000411027825 */ /* 0x002fcc00078e0202 */
[----:B------:R2:W5:Y:S01]  /*0480*/  LDG.E R2, desc[UR8][R2.64] ;  /* 0x0000000802027981 */ /* 0x000562000c1e1900 */
[----:B------:R-:W-:Y:S05]  /*0490*/  BRA `(.L_x_8) ;  /* 0x00000000004c7947 */ /* 0x000fea0003800000 */
.L_x_6:
[----:B------:R-:W-:-:S06]  /*04a0*/  UIADD3 UR5, UPT, UPT, UR4, -0x1, URZ ;  /* 0xffffffff04057890 */ /* 0x000fcc000fffe0ff */
[----:B------:R-:W-:-:S13]  /*04b0*/  ISETP.NE.AND P1, PT, R18, UR5, PT ;  /* 0x0000000512007c0c */ /* 0x000fda000bf25270 */
[----:B------:R-:W-:Y:S05]  /*04c0*/  @P1 BRA `(.L_x_9) ;  /* 0x00000000002c1947 */ /* 0x000fea0003800000 */
[----:B------:R-:W1:Y:S02]  /*04d0*/  LDCU.64 UR10, c[0x0][0x3a0] ;  /* 0x00007400ff0a77ac */ /* 0x000e640008000a00 */
[----:B-1----:R-:W-:-:S04]  /*04e0*/  UISETP.NE.U32.AND UP0, UPT, UR10, URZ, UPT ;  /* 0x000000ff0a00728c */ /* 0x002fc8000bf05070 */
[----:B------:R-:W-:-:S09]  /*04f0*/  UISETP.NE.AND.EX UP0, UPT, UR11, URZ, UPT, UP0 ;  /* 0x000000ff0b00728c */ /* 0x000fd2000bf05300 */
[----:B------:R-:W-:Y:S05]  /*0500*/  BRA.U !UP0, `(.L_x_10) ;  /* 0x0000000108887547 */ /* 0x000fea000b800000 */
[----:B0-2---:R-:W0:Y:S01]  /*0510*/  LDC.64 R4, c[0x0][0x3a0] ;  /* 0x0000e800ff047b82 */ /* 0x005e220000000a00 */
[----:B------:R-:W-:-:S05]  /*0520*/  IADD3 R15, PT, PT, -R15, R9, RZ ;  /* 0x000000090f0f7210 */ /* 0x000fca0007ffe1ff */
[----:B------:R-:W-:-:S06]  /*0530*/  IMAD.WIDE R2, R15, 0x4, R2 ;  /* 0x000000040f027825 */ /* 0x000fcc00078e0202 */
[----:B------:R1:W5:Y:S01]  /*0540*/  LDG.E R2, desc[UR8][R2.64] ;  /* 0x0000000802027981 */ /* 0x000362000c1e1900 */
[----:B0-----:R-:W-:-:S06]  /*0550*/  IMAD.WIDE R4, R14, 0x4, R4 ;  /* 0x000000040e047825 */ /* 0x001fcc00078e0204 */
[----:B------:R1:W5:Y:S01]  /*0560*/  LDG.E R4, desc[UR8][R4.64] ;  /* 0x0000000804047981 */ /* 0x000362000c1e1900 */
[----:B------:R-:W-:Y:S05]  /*0570*/  BRA `(.L_x_8) ;  /* 0x0000000000147947 */ /* 0x000fea0003800000 */
.L_x_9:
[C---:B--2---:R-:W-:Y:S01]  /*0580*/  IADD3 R17, PT, PT, -R15.reuse, R9, RZ ;  /* 0x000000090f117210 */ /* 0x044fe20007ffe1ff */
[----:B0-----:R-:W-:-:S04]  /*0590*/  IMAD.WIDE R4, R15, 0x4, R4 ;  /* 0x000000040f047825 */ /* 0x001fc800078e0204 */
[----:B------:R-:W-:Y:S02]  /*05a0*/  IMAD.WIDE R2, R17, 0x4, R2 ;  /* 0x0000000411027825 */ /* 0x000fe400078e0202 */
[----:B------:R0:W5:Y:S04]  /*05b0*/  LDG.E R4, desc[UR8][R4.64] ;  /* 0x0000000804047981 */ /* 0x000168000c1e1900 */
[----:B------:R0:W5:Y:S02]  /*05c0*/  LDG.E R2, desc[UR8][R2.64] ;  /* 0x0000000802027981 */ /* 0x000164000c1e1900 */
.L_x_8:
[----:B------:R-:W-:Y:S05]  /*05d0*/  @!P0 BREAK.RELIABLE B1 ;  /* 0x0000000000018942 */ /* 0x000fea0003800100 */
[----:B------:R-:W-:Y:S05]  /*05e0*/  @!P0 BRA `(.L_x_11) ;  /* 0x0000000000548947 */ /* 0x000fea0003800000 */
[----:B------:R-:W-:Y:S05]  /*05f0*/  BSYNC.RELIABLE B1 ;  /* 0x0000000000017941 */ /* 0x000fea0003800100 */
.L_x_5:
[----:B------:R-:W0:Y:S01]  /*0600*/  LDCU UR5, c[0x0][0x3b8] ;  /* 0x00007700ff0577ac */ /* 0x000e220008000800 */
[----:B-----5:R-:W-:Y:S01]  /*0610*/  FADD R11, R2, R11 ;  /* 0x0000000b020b7221 */ /* 0x020fe20000000000 */
[----:B------:R-:W-:Y:S03]  /*0620*/  F2F.F64.F32 R14, R8 ;  /* 0x00000008000e7310 */ /* 0x000fe60000201800 */
[----:B------:R-:W-:-:S04]  /*0630*/  FADD R11, R11, R12 ;  /* 0x0000000c0b0b7221 */ /* 0x000fc80000000000 */
[----:B------:R-:W-:-:S04]  /*0640*/  FADD R11, R11, R4 ;  /* 0x000000040b0b7221 */ /* 0x000fc80000000000 */
[----:B------:R-:W-:Y:S08]  /*0650*/  F2F.F64.F32 R12, R11 ;  /* 0x0000000b000c7310 */ /* 0x000ff00000201800 */
[----:B012---:R-:W0:Y:S02]  /*0660*/  F2F.F64.F32 R2, UR5 ;  /* 0x0000000500027d10 */ /* 0x007e240008201800 */
[----:B0-----:R-:W-:-:S02]  /*0670*/  DMUL R4, R2, 0.25 ;  /* 0x3fd0000002047828 */ /* 0x001fc40000000000 */
[----:B------:R-:W-:-:S06]  /*0680*/  DADD R2, -R2, 1 ;  /* 0x3ff0000002027429 */ /* 0x000fcc0000000100 */
[----:B------:R-:W-:Y:S01]  /*0690*/  DMUL R4, R4, R12 ;  /* 0x0000000c04047228 */ /* 0x000fe20000000000 */
[----:B------:R-:W0:Y:S07]  /*06a0*/  LDC.64 R12, c[0x0][0x3a8] ;  /* 0x0000ea00ff0c7b82 */ /* 0x000e2e0000000a00 */
[----:B------:R-:W-:-:S10]  /*06b0*/  DFMA R2, R2, R14, R4 ;  /* 0x0000000e0202722b */ /* 0x000fd40000000004 */
[----:B------:R-:W1:Y:S01]  /*06c0*/  F2F.F32.F64 R3, R2 ;  /* 0x0000000200037310 */ /* 0x000e620000301000 */
[----:B0-----:R-:W-:-:S05]  /*06d0*/  IMAD.WIDE R4, R9, 0x4, R12 ;  /* 0x0000000409047825 */ /* 0x001fca00078e020c */
[----:B-1----:R3:W-:Y:S01]  /*06e0*/  STG.E desc[UR8][R4.64], R3 ;  /* 0x0000000304007986 */ /* 0x0027e2000c101908 */
[----:B------:R-:W-:Y:S01]  /*06f0*/  FADD R13, -R8, R3 ;  /* 0x00000003080d7221 */ /* 0x000fe20000000100 */
[----:B------:R-:W-:Y:S06]  /*0700*/  BRA `(.L_x_11) ;  /* 0x00000000000c7947 */ /* 0x000fec0003800000 */
.L_x_7:
[----:B------:R-:W-:Y:S05]  /*0710*/  BREAK.RELIABLE B1 ;  /* 0x0000000000017942 */ /* 0x000fea0003800100 */
[----:B------:R-:W-:Y:S05]  /*0720*/  BRA `(.L_x_11) ;  /* 0x0000000000047947 */ /* 0x000fea0003800000 */
.L_x_10:
[----:B------:R-:W-:Y:S05]  /*0730*/  BREAK.RELIABLE B1 ;  /* 0x0000000000017942 */ /* 0x000fea0003800100 */
.L_x_11:
[----:B------:R-:W-:Y:S05]  /*0740*/  BSYNC.RECONVERGENT B0 ;  /* 0x0000000000007941 */ /* 0x000fea0003800200 */
.L_x_4:
[----:B------:R-:W-:Y:S05]  /*0750*/  WARPSYNC.ALL ;  /* 0x0000000000007948 */ /* 0x000fea0003800000 */
[----:B------:R-:W4:Y:S01]  /*0760*/  S2UR UR5, SR_CgaCtaId ;  /* 0x00000000000579c3 */ /* 0x000f220000008800 */
[----:B------:R-:W-:Y:S01]  /*0770*/  UMOV UR4, 0x400 ;  /* 0x0000040000047882 */ /* 0x000fe20000000000 */
[----:B------:R-:W-:Y:S01]  /*0780*/  FMUL R13, R13, R13 ;  /* 0x0000000d0d0d7220 */ /* 0x000fe20000400000 */
[----:B------:R-:W-:Y:S01]  /*0790*/  ISETP.NE.AND P0, PT, R10, RZ, PT ;  /* 0x000000ff0a00720c */ /* 0x000fe20003f05270 */
[----:B----4-:R-:W-:Y:S02]  /*07a0*/  ULEA UR4, UR5, UR4, 0x18 ;  /* 0x0000000405047291 */ /* 0x010fe4000f8ec0ff */
[----:B------:R-:W-:-:S04]  /*07b0*/  UIMAD UR5, UR6, UR7, URZ ;  /* 0x00000007060572a4 */ /* 0x000fc8000f8e02ff */
[----:B-----5:R-:W-:Y:S01]  /*07c0*/  LEA R2, R10, UR4, 0x2 ;  /* 0x000000040a027c11 */ /* 0x020fe2000f8e10ff */
[----:B------:R-:W-:-:S04]  /*07d0*/  UISETP.GE.U32.AND UP0, UPT, UR5, 0x2, UPT ;  /* 0x000000020500788c */ /* 0x000fc8000bf06070 */
[----:B------:R4:W-:Y:S01]  /*07e0*/  STS [R2], R13 ;  /* 0x0000000d02007388 */ /* 0x0009e20000000800 */
[----:B------:R-:W-:Y:S06]  /*07f0*/  BAR.SYNC.DEFER_BLOCKING 0x0 ;  /* 0x0000000000007b1d */ /* 0x000fec0000010000 */
[----:B------:R-:W-:Y:S05]  /*0800*/  BRA.U !UP0, `(.L_x_12) ;  /* 0x0000000108307547 */ /* 0x000fea000b800000 */
[----:B0123--:R-:W-:-:S07]  /*0810*/  IMAD.U32 R3, RZ, RZ, UR5 ;  /* 0x00000005ff037e24 */ /* 0x00ffce000f8e00ff */
.L_x_13:
[----:B------:R-:W-:-:S04]  /*0820*/  SHF.R.U32.HI R9, RZ, 0x1, R3 ;  /* 0x00000001ff097819 */ /* 0x000fc80000011603 */
[----:B------:R-:W-:-:S13]  /*0830*/  ISETP.GE.U32.AND P1, PT, R10, R9, PT ;  /* 0x000000090a00720c */ /* 0x000fda0003f26070 */
[----:B------:R-:W-:Y:S01]  /*0840*/  @!P1 LEA R4, R9, R2, 0x2 ;  /* 0x0000000209049211 */ /* 0x000fe200078e10ff */
[----:B------:R-:W-:Y:S05]  /*0850*/  @!P1 LDS R5, [R2] ;  /* 0x0000000002059984 */ /* 0x000fea0000000800 */
[----:B------:R-:W0:Y:S02]  /*0860*/  @!P1 LDS R4, [R4] ;  /* 0x0000000004049984 */ /* 0x000e240000000800 */
[----:B0-----:R-:W-:-:S05]  /*0870*/  @!P1 FADD R5, R4, R5 ;  /* 0x0000000504059221 */ /* 0x001fca0000000000 */
[----:B------:R0:W-:Y:S01]  /*0880*/  @!P1 STS [R2], R5 ;  /* 0x0000000502009388 */ /* 0x0001e20000000800 */
[----:B------:R-:W-:Y:S01]  /*0890*/  BAR.SYNC.DEFER_BLOCKING 0x0 ;  /* 0x0000000000007b1d */ /* 0x000fe20000010000 */
[----:B------:R-:W-:Y:S02]  /*08a0*/  ISETP.GT.U32.AND P1, PT, R3, 0x3, PT ;  /* 0x000000030300780c */ /* 0x000fe40003f24070 */
[----:B------:R-:W-:-:S11]  /*08b0*/  MOV R3, R9 ;  /* 0x0000000900037202 */ /* 0x000fd60000000f00 */
[----:B0-----:R-:W-:Y:S05]  /*08c0*/  @P1 BRA `(.L_x_13) ;  /* 0xfffffffc00d41947 */ /* 0x001fea000383ffff */
.L_x_12:
[----:B------:R-:W-:Y:S05]  /*08d0*/  @P0 EXIT ;  /* 0x000000000000094d */ /* 0x000fea0003800000 */
[----:B------:R-:W5:Y:S01]  /*08e0*/  S2UR UR5, SR_CgaCtaId ;  /* 0x00000000000579c3 */ /* 0x000f620000008800 */
[----:B------:R-:W-:Y:S01]  /*08f0*/  UMOV UR4, 0x400 ;  /* 0x0000040000047882 */ /* 0x000fe20000000000 */
[----:B------:R-:W-:-:S06]  /*0900*/  IMAD R7, R6, R0, R7 ;  /* 0x0000000006077224 */ /* 0x000fcc00078e0207 */
[----:B01234-:R-:W0:Y:S01]  /*0910*/  LDC.64 R2, c[0x0][0x3b0] ;  /* 0x0000ec00ff027b82 */ /* 0x01fe220000000a00 */
[----:B-----5:R-:W-:Y:S01]  /*0920*/  ULEA UR4, UR5, UR4, 0x18 ;  /* 0x0000000405047291 */ /* 0x020fe2000f8ec0ff */
[----:B0-----:R-:W-:-:S08]  /*0930*/  IMAD.WIDE R2, R7, 0x4, R2 ;  /* 0x0000000407027825 */ /* 0x001fd000078e0202 */
[----:B------:R-:W0:Y:S04]  /*0940*/  LDS R5, [UR4] ;  /* 0x00000004ff057984 */ /* 0x000e280008000800 */
[----:B0-----:R-:W-:Y:S01]  /*0950*/  STG.E desc[UR8][R2.64], R5 ;  /* 0x0000000502007986 */ /* 0x001fe2000c101908 */
[----:B------:R-:W-:Y:S05]  /*0960*/  EXIT ;  /* 0x000000000000794d */ /* 0x000fea0003800000 */
.L_x_14:
[----:B------:R-:W-:-:S00]  /*0970*/  BRA `(.L_x_14) ;  /* 0xfffffffc00fc7947 */ /* 0x000fc0000383ffff */
[----:B------:R-:W-:-:S00]  /*0980*/  NOP ;  /* 0x0000000000007918 */ /* 0x000fc00000000000 */
[----:B------:R-:W-:-:S00]  /*0990*/  NOP ;  /* 0x0000000000007918 */ /* 0x000fc00000000000 */
[----:B------:R-:W-:-:S00]  /*09a0*/  NOP ;  /* 0x0000000000007918 */ /* 0x000fc00000000000 */
[----:B------:R-:W-:-:S00]  /*09b0*/  NOP ;  /* 0x0000000000007918 */ /* 0x000fc00000000000 */
[----:B------:R-:W-:-:S00]  /*09c0*/  NOP ;  /* 0x0000000000007918 */ /* 0x000fc00000000000 */
[----:B------:R-:W-:-:S00]  /*09d0*/  NOP ;  /* 0x0000000000007918 */ /* 0x000fc00000000000 */
[----:B------:R-:W-:-:S00]  /*09e0*/  NOP ;  /* 0x0000000000007918 */ /* 0x000fc00000000000 */
[----:B------:R-:W-:-:S00]  /*09f0*/  NOP ;  /* 0x0000000000007918 */ /* 0x000fc00000000000 */
.L_x_15:


//--------------------- .nv.shared._Z9heat_diffPfS_S_S_S_S_S_f --------------------------
	.section	.nv.shared._Z9heat_diffPfS_S_S_S_S_S_f,"aw",@nobits
	.sectionflags	@""
	.align	16
	.zero		1024


//--------------------- .nv.shared.reserved.0     --------------------------
	.section	.nv.shared.reserved.0,"aw",@nobits
	.weak		__nv_reservedSMEM_offset_0_alias
	.size		__nv_reservedSMEM_offset_0_alias, 0, 64
	.other		__nv_reservedSMEM_offset_0_alias,@"STO_CUDA_RESERVED_SHARED STV_DEFAULT"
__nv_reservedSMEM_offset_0_alias:
	.zero		0
	.zero		64


//--------------------- .nv.constant0._Z9heat_diffPfS_S_S_S_S_S_f --------------------------
	.section	.nv.constant0._Z9heat_diffPfS_S_S_S_S_S_f,"a",@progbits
	.sectionflags	@""
	.align	4
.nv.constant0._Z9heat_diffPfS_S_S_S_S_S_f:
	.zero		956


//--------------------- SYMBOLS --------------------------

	.type		.nv.reservedSmem.offset0,@object
	.size		.nv.reservedSmem.offset0,0x4
	.type		.nv.reservedSmem.cap,@object
	.size		.nv.reservedSmem.cap,0x4
